//
// Generated by NVIDIA NVVM Compiler
//
// Compiler Build ID: CL-36424714
// Cuda compilation tools, release 13.0, V13.0.88
// Based on NVVM 20.0.0
//

.version 9.0
.target sm_100
.address_size 64

	// .globl	_Z15primeCandidatesiPy
.global .align 4 .b8 small_primes[100] = {2, 0, 0, 0, 3, 0, 0, 0, 5, 0, 0, 0, 7, 0, 0, 0, 11, 0, 0, 0, 13, 0, 0, 0, 17, 0, 0, 0, 19, 0, 0, 0, 23, 0, 0, 0, 29, 0, 0, 0, 31, 0, 0, 0, 37, 0, 0, 0, 41, 0, 0, 0, 43, 0, 0, 0, 47, 0, 0, 0, 53, 0, 0, 0, 59, 0, 0, 0, 61, 0, 0, 0, 67, 0, 0, 0, 71, 0, 0, 0, 73, 0, 0, 0, 79, 0, 0, 0, 83, 0, 0, 0, 89, 0, 0, 0, 97};
.global .align 4 .u32 small_primes_size = 25;

.visible .entry _Z15primeCandidatesiPy(
	.param .u32 _Z15primeCandidatesiPy_param_0,
	.param .u64 .ptr .align 1 _Z15primeCandidatesiPy_param_1
)
{
	.reg .pred 	%p<8>;
	.reg .b32 	%r<50>;
	.reg .b64 	%rd<23>;

	ld.param.u32 	%r18, [_Z15primeCandidatesiPy_param_0];
	ld.param.u64 	%rd2, [_Z15primeCandidatesiPy_param_1];
	cvta.to.global.u64 	%rd1, %rd2;
	shr.u32 	%r19, %r18, 31;
	add.s32 	%r20, %r18, %r19;
	shr.s32 	%r1, %r20, 1;
	mov.u32 	%r21, %tid.x;
	mul.lo.s32 	%r48, %r1, %r21;
	add.s32 	%r22, %r48, %r1;
	setp.ge.u32 	%p1, %r48, %r22;
	@%p1 bra 	$L__BB0_9;
	add.s32 	%r23, %r1, -1;
	and.b32  	%r3, %r1, 3;
	setp.lt.u32 	%p2, %r23, 3;
	@%p2 bra 	$L__BB0_4;
	shl.b32 	%r46, %r48, 1;
	mad.lo.s32 	%r45, %r48, 6, 11;
	and.b32  	%r24, %r1, -4;
	neg.s32 	%r44, %r24;
$L__BB0_3:
	.pragma "nounroll";
	add.s32 	%r25, %r45, -12;
	cvt.s64.s32 	%rd3, %r25;
	mul.wide.s32 	%rd4, %r46, 8;
	add.s64 	%rd5, %rd1, %rd4;
	st.global.u64 	[%rd5], %rd3;
	add.s32 	%r26, %r45, -10;
	cvt.s64.s32 	%rd6, %r26;
	st.global.u64 	[%rd5+8], %rd6;
	add.s32 	%r27, %r45, -6;
	cvt.s64.s32 	%rd7, %r27;
	st.global.u64 	[%rd5+16], %rd7;
	add.s32 	%r28, %r45, -4;
	cvt.s64.s32 	%rd8, %r28;
	st.global.u64 	[%rd5+24], %rd8;
	add.s32 	%r29, %r45, 8;
	cvt.s64.s32 	%rd9, %r45;
	st.global.u64 	[%rd5+32], %rd9;
	add.s32 	%r30, %r45, 2;
	cvt.s64.s32 	%rd10, %r30;
	st.global.u64 	[%rd5+40], %rd10;
	add.s32 	%r31, %r45, 6;
	cvt.s64.s32 	%rd11, %r31;
	st.global.u64 	[%rd5+48], %rd11;
	cvt.s64.s32 	%rd12, %r29;
	st.global.u64 	[%rd5+56], %rd12;
	add.s32 	%r48, %r48, 4;
	add.s32 	%r46, %r46, 8;
	add.s32 	%r45, %r45, 24;
	add.s32 	%r44, %r44, 4;
	setp.ne.s32 	%p3, %r44, 0;
	@%p3 bra 	$L__BB0_3;
$L__BB0_4:
	setp.eq.s32 	%p4, %r3, 0;
	@%p4 bra 	$L__BB0_9;
	setp.eq.s32 	%p5, %r3, 1;
	@%p5 bra 	$L__BB0_7;
	mul.lo.s32 	%r32, %r48, 6;
	add.s32 	%r33, %r32, -1;
	cvt.s64.s32 	%rd13, %r33;
	shl.b32 	%r34, %r48, 1;
	mul.wide.s32 	%rd14, %r34, 8;
	add.s64 	%rd15, %rd1, %rd14;
	st.global.u64 	[%rd15], %rd13;
	or.b32  	%r35, %r32, 1;
	cvt.s64.s32 	%rd16, %r35;
	st.global.u64 	[%rd15+8], %rd16;
	mad.lo.s32 	%r36, %r48, -5, %r35;
	add.s32 	%r37, %r32, 5;
	cvt.s64.s32 	%rd17, %r37;
	st.global.u64 	[%rd15+16], %rd17;
	add.s32 	%r38, %r32, 7;
	cvt.s64.s32 	%rd18, %r38;
	st.global.u64 	[%rd15+24], %rd18;
	add.s32 	%r48, %r36, 1;
$L__BB0_7:
	and.b32  	%r39, %r1, 1;
	setp.eq.b32 	%p6, %r39, 1;
	not.pred 	%p7, %p6;
	@%p7 bra 	$L__BB0_9;
	mul.lo.s32 	%r40, %r48, 6;
	add.s32 	%r41, %r40, -1;
	cvt.s64.s32 	%rd19, %r41;
	shl.b32 	%r42, %r48, 1;
	mul.wide.s32 	%rd20, %r42, 8;
	add.s64 	%rd21, %rd1, %rd20;
	st.global.u64 	[%rd21], %rd19;
	or.b32  	%r43, %r40, 1;
	cvt.s64.s32 	%rd22, %r43;
	st.global.u64 	[%rd21+8], %rd22;
$L__BB0_9:
	ret;

}
	// .globl	_Z16filterCandidatesiPy
.visible .entry _Z16filterCandidatesiPy(
	.param .u32 _Z16filterCandidatesiPy_param_0,
	.param .u64 .ptr .align 1 _Z16filterCandidatesiPy_param_1
)
{
	.reg .pred 	%p<61>;
	.reg .b32 	%r<12>;
	.reg .b64 	%rd<39>;

	ld.param.u32 	%r7, [_Z16filterCandidatesiPy_param_0];
	ld.param.u64 	%rd3, [_Z16filterCandidatesiPy_param_1];
	mov.u32 	%r8, %tid.x;
	mul.lo.s32 	%r11, %r7, %r8;
	add.s32 	%r9, %r11, %r7;
	setp.ge.u32 	%p1, %r11, %r9;
	@%p1 bra 	$L__BB1_5;
	neg.s32 	%r10, %r7;
	cvta.to.global.u64 	%rd1, %rd3;
$L__BB1_2:
	mul.wide.s32 	%rd4, %r11, 8;
	add.s64 	%rd2, %rd1, %rd4;
	ld.global.u64 	%rd5, [%rd2];
	and.b64  	%rd6, %rd5, 1;
	setp.eq.b64 	%p2, %rd6, 1;
	not.pred 	%p3, %p2;
	mul.lo.s64 	%rd7, %rd5, -6148914691236517205;
	setp.lt.u64 	%p4, %rd7, 6148914691236517206;
	or.pred  	%p5, %p3, %p4;
	mul.lo.s64 	%rd8, %rd5, -3689348814741910323;
	setp.lt.u64 	%p6, %rd8, 3689348814741910324;
	or.pred  	%p7, %p5, %p6;
	mul.lo.s64 	%rd9, %rd5, 7905747460161236407;
	setp.lt.u64 	%p8, %rd9, 2635249153387078803;
	or.pred  	%p9, %p7, %p8;
	mul.lo.s64 	%rd10, %rd5, 3353953467947191203;
	setp.lt.u64 	%p10, %rd10, 1676976733973595602;
	or.pred  	%p11, %p9, %p10;
	mul.lo.s64 	%rd11, %rd5, 5675921253449092805;
	setp.lt.u64 	%p12, %rd11, 1418980313362273202;
	or.pred  	%p13, %p11, %p12;
	mul.lo.s64 	%rd12, %rd5, -1085102592571150095;
	setp.lt.u64 	%p14, %rd12, 1085102592571150096;
	or.pred  	%p15, %p13, %p14;
	mul.lo.s64 	%rd13, %rd5, -8737931403336103397;
	setp.lt.u64 	%p16, %rd13, 970881267037344822;
	or.pred  	%p17, %p15, %p16;
	mul.lo.s64 	%rd14, %rd5, -3208129404123400281;
	setp.lt.u64 	%p18, %rd14, 802032351030850071;
	or.pred  	%p19, %p17, %p18;
	mul.lo.s64 	%rd15, %rd5, 3816567739388183093;
	setp.lt.u64 	%p20, %rd15, 636094623231363849;
	or.pred  	%p21, %p19, %p20;
	mul.lo.s64 	%rd16, %rd5, -1190112520884487201;
	setp.lt.u64 	%p22, %rd16, 595056260442243601;
	mul.lo.s64 	%rd17, %rd5, 1495681951922396077;
	setp.lt.u64 	%p23, %rd17, 498560650640798693;
	or.pred  	%p24, %p22, %p23;
	or.pred  	%p26, %p21, %p24;
	mul.lo.s64 	%rd18, %rd5, -8098570568945656807;
	setp.lt.u64 	%p27, %rd18, 449920587163647601;
	mul.lo.s64 	%rd19, %rd5, -9008875012741874045;
	setp.lt.u64 	%p28, %rd19, 428994048225803526;
	or.pred  	%p29, %p27, %p28;
	or.pred  	%p31, %p26, %p29;
	mul.lo.s64 	%rd20, %rd5, 5887258746928580303;
	setp.lt.u64 	%p32, %rd20, 392483916461905354;
	mul.lo.s64 	%rd21, %rd5, 2436362424829563421;
	setp.lt.u64 	%p33, %rd21, 348051774975651918;
	or.pred  	%p34, %p32, %p33;
	or.pred  	%p36, %p31, %p34;
	mul.lo.s64 	%rd22, %rd5, -3751880150584993549;
	setp.lt.u64 	%p37, %rd22, 312656679215416130;
	mul.lo.s64 	%rd23, %rd5, 5745707170499696405;
	setp.lt.u64 	%p38, %rd23, 302405640552615601;
	or.pred  	%p39, %p37, %p38;
	or.pred  	%p41, %p36, %p39;
	mul.lo.s64 	%rd24, %rd5, -1101298153654301589;
	setp.lt.u64 	%p42, %rd24, 275324538413575398;
	mul.lo.s64 	%rd25, %rd5, 1818693077689674103;
	setp.lt.u64 	%p43, %rd25, 259813296812810587;
	or.pred  	%p44, %p42, %p43;
	or.pred  	%p46, %p41, %p44;
	mul.lo.s64 	%rd26, %rd5, 9097024474706080249;
	setp.lt.u64 	%p47, %rd26, 252695124297391119;
	mul.lo.s64 	%rd27, %rd5, -7238595775759444305;
	setp.lt.u64 	%p48, %rd27, 233503089540627236;
	or.pred  	%p49, %p47, %p48;
	or.pred  	%p51, %p46, %p49;
	mul.lo.s64 	%rd28, %rd5, -6667497857967307813;
	setp.lt.u64 	%p52, %rd28, 222249928598910261;
	mul.lo.s64 	%rd29, %rd5, -829067149380204567;
	setp.lt.u64 	%p53, %rd29, 207266787345051142;
	or.pred  	%p54, %p52, %p53;
	or.pred  	%p56, %p51, %p54;
	not.pred 	%p57, %p56;
	mul.hi.u64 	%rd30, %rd5, 5895351198814392785;
	sub.s64 	%rd31, %rd5, %rd30;
	shr.u64 	%rd32, %rd31, 1;
	add.s64 	%rd33, %rd32, %rd30;
	shr.u64 	%rd34, %rd33, 6;
	mul.lo.s64 	%rd35, %rd34, 97;
	sub.s64 	%rd36, %rd5, %rd35;
	setp.ne.s64 	%p58, %rd36, 0;
	and.pred  	%p59, %p57, %p58;
	@%p59 bra 	$L__BB1_4;
	mov.b64 	%rd38, 0;
	st.global.u64 	[%rd2], %rd38;
$L__BB1_4:
	add.s32 	%r11, %r11, 1;
	add.s32 	%r10, %r10, 1;
	setp.ne.s32 	%p60, %r10, 0;
	@%p60 bra 	$L__BB1_2;
$L__BB1_5:
	ret;

}
	// .globl	_Z14testCandidatesPy
.visible .entry _Z14testCandidatesPy(
	.param .u64 .ptr .align 1 _Z14testCandidatesPy_param_0
)
{


	ret;

}


// ===== COMPILED SASS (sm_100) =====

	.target	sm_100

	.elftype	@"ET_EXEC"


//--------------------- .note.nv.tkinfo           --------------------------
	.section	.note.nv.tkinfo,"",@"SHT_NOTE"
	.sectionflags	@"SHF_NOTE_NV_TKINFO"
	.tkinfo
        /*0018*/ 	.word	0x00000002
        /*0030*/ 	.string	""
        /*0030*/ 	.string	"ptxas"
        /*0030*/ 	.string	"Cuda compilation tools, release 13.0, V13.0.88"
        /*0030*/ 	.string	"Build cuda_13.0.r13.0/compiler.36424714_0"
        /*0030*/ 	.string	"-arch sm_100 -m 64 "



//--------------------- .note.nv.cuinfo           --------------------------
	.section	.note.nv.cuinfo,"",@"SHT_NOTE"
	.sectionflags	@"SHF_NOTE_NV_CUINFO"
        /*0018*/ 	.short	0x0002
        /*001a*/ 	.short	0x0064
        /*001c*/ 	.short	0x0082
	.zero		2


//--------------------- .nv.info                  --------------------------
	.section	.nv.info,"",@"SHT_CUDA_INFO"
	.align	4


	//----- nvinfo : EIATTR_REGCOUNT
	.align		4
        /*0000*/ 	.byte	0x04, 0x2f
        /*0002*/ 	.short	(.L_3 - .L_2)
	.align		4
.L_2:
        /*0004*/ 	.word	index@(_Z15primeCandidatesiPy)
        /*0008*/ 	.word	0x0000001b


	//----- nvinfo : EIATTR_FRAME_SIZE
	.align		4
.L_3:
        /*000c*/ 	.byte	0x04, 0x11
        /*000e*/ 	.short	(.L_5 - .L_4)
	.align		4
.L_4:
        /*0010*/ 	.word	index@(_Z15primeCandidatesiPy)
        /*0014*/ 	.word	0x00000000


	//----- nvinfo : EIATTR_REGCOUNT
	.align		4
.L_5:
        /*0018*/ 	.byte	0x04, 0x2f
        /*001a*/ 	.short	(.L_7 - .L_6)
	.align		4
.L_6:
        /*001c*/ 	.word	index@(_Z16filterCandidatesiPy)
        /*0020*/ 	.word	0x00000018


	//----- nvinfo : EIATTR_FRAME_SIZE
	.align		4
.L_7:
        /*0024*/ 	.byte	0x04, 0x11
        /*0026*/ 	.short	(.L_9 - .L_8)
	.align		4
.L_8:
        /*0028*/ 	.word	index@(_Z16filterCandidatesiPy)
        /*002c*/ 	.word	0x00000000


	//----- nvinfo : EIATTR_REGCOUNT
	.align		4
.L_9:
        /*0030*/ 	.byte	0x04, 0x2f
        /*0032*/ 	.short	(.L_11 - .L_10)
	.align		4
.L_10:
        /*0034*/ 	.word	index@(_Z14testCandidatesPy)
        /*0038*/ 	.word	0x00000004


	//----- nvinfo : EIATTR_FRAME_SIZE
	.align		4
.L_11:
        /*003c*/ 	.byte	0x04, 0x11
        /*003e*/ 	.short	(.L_13 - .L_12)
	.align		4
.L_12:
        /*0040*/ 	.word	index@(_Z14testCandidatesPy)
        /*0044*/ 	.word	0x00000000


	//----- nvinfo : EIATTR_MIN_STACK_SIZE
	.align		4
.L_13:
        /*0048*/ 	.byte	0x04, 0x12
        /*004a*/ 	.short	(.L_15 - .L_14)
	.align		4
.L_14:
        /*004c*/ 	.word	index@(_Z14testCandidatesPy)
        /*0050*/ 	.word	0x00000000


	//----- nvinfo : EIATTR_MIN_STACK_SIZE
	.align		4
.L_15:
        /*0054*/ 	.byte	0x04, 0x12
        /*0056*/ 	.short	(.L_17 - .L_16)
	.align		4
.L_16:
        /*0058*/ 	.word	index@(_Z16filterCandidatesiPy)
        /*005c*/ 	.word	0x00000000


	//----- nvinfo : EIATTR_MIN_STACK_SIZE
	.align		4
.L_17:
        /*0060*/ 	.byte	0x04, 0x12
        /*0062*/ 	.short	(.L_19 - .L_18)
	.align		4
.L_18:
        /*0064*/ 	.word	index@(_Z15primeCandidatesiPy)
        /*0068*/ 	.word	0x00000000
.L_19:


//--------------------- .nv.compat                --------------------------
	.section	.nv.compat,"",@"SHT_CUDA_COMPAT_INFO"
	.align	4
        /*0000*/ 	.byte	0x02, 0x09, 0x00, 0x00, 0x02, 0x02, 0x01, 0x00, 0x02, 0x05, 0x05, 0x00, 0x03, 0x07, 0x01, 0x01
        /*0010*/ 	.byte	0x02, 0x03, 0x00, 0x00, 0x02, 0x06, 0x01, 0x00, 0x04, 0x0b, 0x08, 0x00, 0x09, 0x00, 0x00, 0x00
        /*0020*/ 	.byte	0x00, 0x00, 0x00, 0x00


//--------------------- .nv.info._Z14testCandidatesPy --------------------------
	.section	.nv.info._Z14testCandidatesPy,"",@"SHT_CUDA_INFO"
	.sectionflags	@""
	.align	4


	//----- nvinfo : EIATTR_CUDA_API_VERSION
	.align		4
        /*0000*/ 	.byte	0x04, 0x37
        /*0002*/ 	.short	(.L_21 - .L_20)
.L_20:
        /*0004*/ 	.word	0x00000082


	//----- nvinfo : EIATTR_KPARAM_INFO
	.align		4
.L_21:
        /*0008*/ 	.byte	0x04, 0x17
        /*000a*/ 	.short	(.L_23 - .L_22)
.L_22:
        /*000c*/ 	.word	0x00000000
        /*0010*/ 	.short	0x0000
        /*0012*/ 	.short	0x0000
        /*0014*/ 	.byte	0x00, 0xf5, 0x21, 0x00


	//----- nvinfo : EIATTR_SPARSE_MMA_MASK
	.align		4
.L_23:
        /*0018*/ 	.byte	0x03, 0x50
        /*001a*/ 	.short	0x0000


	//----- nvinfo : EIATTR_MAXREG_COUNT
	.align		4
        /*001c*/ 	.byte	0x03, 0x1b
        /*001e*/ 	.short	0x00ff


	//----- nvinfo : EIATTR_MERCURY_ISA_VERSION
	.align		4
        /*0020*/ 	.byte	0x03, 0x5f
        /*0022*/ 	.short	0x0101


	//----- nvinfo : EIATTR_VRC_CTA_INIT_COUNT
	.align		4
        /*0024*/ 	.byte	0x02, 0x4a
	.zero		1
	.zero		1


	//----- nvinfo : EIATTR_EXIT_INSTR_OFFSETS
	.align		4
        /*0028*/ 	.byte	0x04, 0x1c
        /*002a*/ 	.short	(.L_25 - .L_24)


	//   ....[0]....
.L_24:
        /*002c*/ 	.word	0x00000010


	//----- nvinfo : EIATTR_CBANK_PARAM_SIZE
	.align		4
.L_25:
        /*0030*/ 	.byte	0x03, 0x19
        /*0032*/ 	.short	0x0008


	//----- nvinfo : EIATTR_PARAM_CBANK
	.align		4
        /*0034*/ 	.byte	0x04, 0x0a
        /*0036*/ 	.short	(.L_27 - .L_26)
	.align		4
.L_26:
        /*0038*/ 	.word	index@(.nv.constant0._Z14testCandidatesPy)
        /*003c*/ 	.short	0x0380
        /*003e*/ 	.short	0x0008


	//----- nvinfo : EIATTR_SW_WAR
	.align		4
.L_27:
        /*0040*/ 	.byte	0x04, 0x36
        /*0042*/ 	.short	(.L_29 - .L_28)
.L_28:
        /*0044*/ 	.word	0x00000008
.L_29:


//--------------------- .nv.info._Z16filterCandidatesiPy --------------------------
	.section	.nv.info._Z16filterCandidatesiPy,"",@"SHT_CUDA_INFO"
	.sectionflags	@""
	.align	4


	//----- nvinfo : EIATTR_CUDA_API_VERSION
	.align		4
        /*0000*/ 	.byte	0x04, 0x37
        /*0002*/ 	.short	(.L_31 - .L_30)
.L_30:
        /*0004*/ 	.word	0x00000082


	//----- nvinfo : EIATTR_KPARAM_INFO
	.align		4
.L_31:
        /*0008*/ 	.byte	0x04, 0x17
        /*000a*/ 	.short	(.L_33 - .L_32)
.L_32:
        /*000c*/ 	.word	0x00000000
        /*0010*/ 	.short	0x0001
        /*0012*/ 	.short	0x0008
        /*0014*/ 	.byte	0x00, 0xf5, 0x21, 0x00


	//----- nvinfo : EIATTR_KPARAM_INFO
	.align		4
.L_33:
        /*0018*/ 	.byte	0x04, 0x17
        /*001a*/ 	.short	(.L_35 - .L_34)
.L_34:
        /*001c*/ 	.word	0x00000000
        /*0020*/ 	.short	0x0000
        /*0022*/ 	.short	0x0000
        /*0024*/ 	.byte	0x00, 0xf0, 0x11, 0x00


	//----- nvinfo : EIATTR_SPARSE_MMA_MASK
	.align		4
.L_35:
        /*0028*/ 	.byte	0x03, 0x50
        /*002a*/ 	.short	0x0000


	//----- nvinfo : EIATTR_MAXREG_COUNT
	.align		4
        /*002c*/ 	.byte	0x03, 0x1b
        /*002e*/ 	.short	0x00ff


	//----- nvinfo : EIATTR_MERCURY_ISA_VERSION
	.align		4
        /*0030*/ 	.byte	0x03, 0x5f
        /*0032*/ 	.short	0x0101


	//----- nvinfo : EIATTR_VRC_CTA_INIT_COUNT
	.align		4
        /*0034*/ 	.byte	0x02, 0x4a
	.zero		1
	.zero		1


	//----- nvinfo : EIATTR_EXIT_INSTR_OFFSETS
	.align		4
        /*0038*/ 	.byte	0x04, 0x1c
        /*003a*/ 	.short	(.L_37 - .L_36)


	//   ....[0]....
.L_36:
        /*003c*/ 	.word	0x00000060


	//   ....[1]....
        /*0040*/ 	.word	0x00000b80


	//----- nvinfo : EIATTR_CBANK_PARAM_SIZE
	.align		4
.L_37:
        /*0044*/ 	.byte	0x03, 0x19
        /*0046*/ 	.short	0x0010


	//----- nvinfo : EIATTR_PARAM_CBANK
	.align		4
        /*0048*/ 	.byte	0x04, 0x0a
        /*004a*/ 	.short	(.L_39 - .L_38)
	.align		4
.L_38:
        /*004c*/ 	.word	index@(.nv.constant0._Z16filterCandidatesiPy)
        /*0050*/ 	.short	0x0380
        /*0052*/ 	.short	0x0010


	//----- nvinfo : EIATTR_SW_WAR
	.align		4
.L_39:
        /*0054*/ 	.byte	0x04, 0x36
        /*0056*/ 	.short	(.L_41 - .L_40)
.L_40:
        /*0058*/ 	.word	0x00000008
.L_41:


//--------------------- .nv.info._Z15primeCandidatesiPy --------------------------
	.section	.nv.info._Z15primeCandidatesiPy,"",@"SHT_CUDA_INFO"
	.sectionflags	@""
	.align	4


	//----- nvinfo : EIATTR_CUDA_API_VERSION
	.align		4
        /*0000*/ 	.byte	0x04, 0x37
        /*0002*/ 	.short	(.L_43 - .L_42)
.L_42:
        /*0004*/ 	.word	0x00000082


	//----- nvinfo : EIATTR_KPARAM_INFO
	.align		4
.L_43:
        /*0008*/ 	.byte	0x04, 0x17
        /*000a*/ 	.short	(.L_45 - .L_44)
.L_44:
        /*000c*/ 	.word	0x00000000
        /*0010*/ 	.short	0x0001
        /*0012*/ 	.short	0x0008
        /*0014*/ 	.byte	0x00, 0xf5, 0x21, 0x00


	//----- nvinfo : EIATTR_KPARAM_INFO
	.align		4
.L_45:
        /*0018*/ 	.byte	0x04, 0x17
        /*001a*/ 	.short	(.L_47 - .L_46)
.L_46:
        /*001c*/ 	.word	0x00000000
        /*0020*/ 	.short	0x0000
        /*0022*/ 	.short	0x0000
        /*0024*/ 	.byte	0x00, 0xf0, 0x11, 0x00


	//----- nvinfo : EIATTR_SPARSE_MMA_MASK
	.align		4
.L_47:
        /*0028*/ 	.byte	0x03, 0x50
        /*002a*/ 	.short	0x0000


	//----- nvinfo : EIATTR_MAXREG_COUNT
	.align		4
        /*002c*/ 	.byte	0x03, 0x1b
        /*002e*/ 	.short	0x00ff


	//----- nvinfo : EIATTR_MERCURY_ISA_VERSION
	.align		4
        /*0030*/ 	.byte	0x03, 0x5f
        /*0032*/ 	.short	0x0101


	//----- nvinfo : EIATTR_VRC_CTA_INIT_COUNT
	.align		4
        /*0034*/ 	.byte	0x02, 0x4a
	.zero		1
	.zero		1


	//----- nvinfo : EIATTR_EXIT_INSTR_OFFSETS
	.align		4
        /*0038*/ 	.byte	0x04, 0x1c
        /*003a*/ 	.short	(.L_49 - .L_48)


	//   ....[0]....
.L_48:
        /*003c*/ 	.word	0x00000080


	//   ....[1]....
        /*0040*/ 	.word	0x00000340


	//   ....[2]....
        /*0044*/ 	.word	0x000004a0


	//   ....[3]....
        /*0048*/ 	.word	0x00000550


	//----- nvinfo : EIATTR_CBANK_PARAM_SIZE
	.align		4
.L_49:
        /*004c*/ 	.byte	0x03, 0x19
        /*004e*/ 	.short	0x0010


	//----- nvinfo : EIATTR_PARAM_CBANK
	.align		4
        /*0050*/ 	.byte	0x04, 0x0a
        /*0052*/ 	.short	(.L_51 - .L_50)
	.align		4
.L_50:
        /*0054*/ 	.word	index@(.nv.constant0._Z15primeCandidatesiPy)
        /*0058*/ 	.short	0x0380
        /*005a*/ 	.short	0x0010


	//----- nvinfo : EIATTR_SW_WAR
	.align		4
.L_51:
        /*005c*/ 	.byte	0x04, 0x36
        /*005e*/ 	.short	(.L_53 - .L_52)
.L_52:
        /*0060*/ 	.word	0x00000008
.L_53:


//--------------------- .nv.callgraph             --------------------------
	.section	.nv.callgraph,"",@"SHT_CUDA_CALLGRAPH"
	.align	4
	.sectionentsize	8
	.align		4
        /*0000*/ 	.word	0x00000000
	.align		4
        /*0004*/ 	.word	0xffffffff
	.align		4
        /*0008*/ 	.word	0x00000000
	.align		4
        /*000c*/ 	.word	0xfffffffe
	.align		4
        /*0010*/ 	.word	0x00000000
	.align		4
        /*0014*/ 	.word	0xfffffffd
	.align		4
        /*0018*/ 	.word	0x00000000
	.align		4
        /*001c*/ 	.word	0xfffffffc


//--------------------- .nv.constant4             --------------------------
	.section	.nv.constant4,"a",@progbits
	.align	8
	.align		8
.nv.constant4:
        /*0000*/ 	.dword	small_primes
	.align		8
        /*0008*/ 	.dword	small_primes_size


//--------------------- .text._Z14testCandidatesPy --------------------------
	.section	.text._Z14testCandidatesPy,"ax",@progbits
	.align	128
        .global         _Z14testCandidatesPy
        .type           _Z14testCandidatesPy,@function
        .size           _Z14testCandidatesPy,(.L_x_7 - _Z14testCandidatesPy)
        .other          _Z14testCandidatesPy,@"STO_CUDA_ENTRY STV_DEFAULT"
_Z14testCandidatesPy:
.text._Z14testCandidatesPy:
[----:B------:R-:W-:Y:S01]  /*0000*/  LDC R1, c[0x0][0x37c] ;  /* 0x0000df00ff017b82 */ /* 0x000fe20000000800 */
[----:B------:R-:W-:Y:S05]  /*0010*/  EXIT ;  /* 0x000000000000794d */ /* 0x000fea0003800000 */
.L_x_0:
[----:B------:R-:W-:-:S00]  /*0020*/  BRA `(.L_x_0) ;  /* 0xfffffffc00fc7947 */ /* 0x000fc0000383ffff */
[----:B------:R-:W-:-:S00]  /*0030*/  NOP ;  /* 0x0000000000007918 */ /* 0x000fc00000000000 */
        /* <DEDUP_REMOVED lines=12> */
.L_x_7:


//--------------------- .text._Z16filterCandidatesiPy --------------------------
	.section	.text._Z16filterCandidatesiPy,"ax",@progbits
	.align	128
        .global         _Z16filterCandidatesiPy
        .type           _Z16filterCandidatesiPy,@function
        .size           _Z16filterCandidatesiPy,(.L_x_8 - _Z16filterCandidatesiPy)
        .other          _Z16filterCandidatesiPy,@"STO_CUDA_ENTRY STV_DEFAULT"
_Z16filterCandidatesiPy:
.text._Z16filterCandidatesiPy:
[----:B------:R-:W-:Y:S01]  /*0000*/  LDC R1, c[0x0][0x37c] ;  /* 0x0000df00ff017b82 */ /* 0x000fe20000000800 */
[----:B------:R-:W0:Y:S01]  /*0010*/  S2R R9, SR_TID.X ;  /* 0x0000000000097919 */ /* 0x000e220000002100 */
[----:B------:R-:W0:Y:S02]  /*0020*/  LDCU UR4, c[0x0][0x380] ;  /* 0x00007000ff0477ac */ /* 0x000e240008000800 */
[----:B0-----:R-:W-:-:S05]  /*0030*/  IMAD R9, R9, UR4, RZ ;  /* 0x0000000409097c24 */ /* 0x001fca000f8e02ff */
[----:B------:R-:W-:-:S04]  /*0040*/  IADD3 R0, PT, PT, R9, UR4, RZ ;  /* 0x0000000409007c10 */ /* 0x000fc8000fffe0ff */
[----:B------:R-:W-:-:S13]  /*0050*/  ISETP.GE.U32.AND P0, PT, R9, R0, PT ;  /* 0x000000000900720c */ /* 0x000fda0003f06070 */
[----:B------:R-:W-:Y:S05]  /*0060*/  @P0 EXIT ;  /* 0x000000000000094d */ /* 0x000fea0003800000 */
[----:B------:R-:W0:Y:S01]  /*0070*/  LDC.64 R2, c[0x0][0x388] ;  /* 0x0000e200ff027b82 */ /* 0x000e220000000a00 */
[----:B------:R-:W1:Y:S01]  /*0080*/  LDCU.64 UR6, c[0x0][0x358] ;  /* 0x00006b00ff0677ac */ /* 0x000e620008000a00 */
[----:B------:R-:W-:-:S12]  /*0090*/  UIADD3 UR4, UPT, UPT, -UR4, URZ, URZ ;  /* 0x000000ff04047290 */ /* 0x000fd8000fffe1ff */
.L_x_1:
[----:B0-2---:R-:W-:-:S05]  /*00a0*/  IMAD.WIDE R4, R9, 0x8, R2 ;  /* 0x0000000809047825 */ /* 0x005fca00078e0202 */
[----:B-1----:R-:W2:Y:S01]  /*00b0*/  LDG.E.64 R6, desc[UR6][R4.64] ;  /* 0x0000000604067981 */ /* 0x002ea2000c1e1b00 */
[----:B------:R-:W-:Y:S01]  /*00c0*/  UIADD3 UR4, UPT, UPT, UR4, 0x1, URZ ;  /* 0x0000000104047890 */ /* 0x000fe2000fffe0ff */
[----:B------:R-:W-:-:S03]  /*00d0*/  IADD3 R9, PT, PT, R9, 0x1, RZ ;  /* 0x0000000109097810 */ /* 0x000fc60007ffe0ff */
[----:B------:R-:W-:Y:S01]  /*00e0*/  UISETP.NE.AND UP0, UPT, UR4, URZ, UPT ;  /* 0x000000ff0400728c */ /* 0x000fe2000bf05270 */
[C---:B--2---:R-:W-:Y:S02]  /*00f0*/  IMAD R11, R7.reuse, -0x6eb3e453, RZ ;  /* 0x914c1bad070b7824 */ /* 0x044fe400078e02ff */
[----:B------:R-:W-:Y:S02]  /*0100*/  IMAD R15, R7, -0x42108421, RZ ;  /* 0xbdef7bdf070f7824 */ /* 0x000fe400078e02ff */
[C---:B------:R-:W-:Y:S02]  /*0110*/  IMAD R17, R6.reuse, 0x14c1bacf, R11 ;  /* 0x14c1bacf06117824 */ /* 0x040fe400078e020b */
[----:B------:R-:W-:-:S04]  /*0120*/  IMAD.WIDE.U32 R12, R6, -0x6eb3e453, RZ ;  /* 0x914c1bad060c7825 */ /* 0x000fc800078e00ff */
[----:B------:R-:W-:Y:S01]  /*0130*/  IMAD.WIDE.U32 R10, R6, -0x42108421, RZ ;  /* 0xbdef7bdf060a7825 */ /* 0x000fe200078e00ff */
[----:B------:R-:W-:Y:S02]  /*0140*/  ISETP.GE.U32.AND P3, PT, R12, 0x306eb3e5, PT ;  /* 0x306eb3e50c00780c */ /* 0x000fe40003f66070 */
[----:B------:R-:W-:Y:S01]  /*0150*/  IADD3 R8, PT, PT, R13, R17, RZ ;  /* 0x000000110d087210 */ /* 0x000fe20007ffe0ff */
[----:B------:R-:W-:Y:S01]  /*0160*/  IMAD R19, R7, -0x3e7063e7, RZ ;  /* 0xc18f9c1907137824 */ /* 0x000fe200078e02ff */
[----:B------:R-:W-:Y:S01]  /*0170*/  ISETP.LT.U32.AND P0, PT, R10, 0x21084211, PT ;  /* 0x210842110a00780c */ /* 0x000fe20003f01070 */
[----:B------:R-:W-:Y:S01]  /*0180*/  IMAD R15, R6, -0x10842109, R15 ;  /* 0xef7bdef7060f7824 */ /* 0x000fe200078e020f */
[----:B------:R-:W-:Y:S01]  /*0190*/  ISETP.GE.U32.AND.EX P3, PT, R8, 0x6eb3e45, PT, P3 ;  /* 0x06eb3e450800780c */ /* 0x000fe20003f66130 */
[----:B------:R-:W-:-:S04]  /*01a0*/  IMAD.WIDE.U32 R12, R6, -0x3e7063e7, RZ ;  /* 0xc18f9c19060c7825 */ /* 0x000fc800078e00ff */
[----:B------:R-:W-:Y:S01]  /*01b0*/  IMAD R19, R6, -0x7063e707, R19 ;  /* 0x8f9c18f906137824 */ /* 0x000fe200078e0213 */
[----:B------:R-:W-:Y:S01]  /*01c0*/  ISETP.LT.U32.AND P6, PT, R12, -0x18f9c18f, PT ;  /* 0xe7063e710c00780c */ /* 0x000fe20003fc1070 */
[----:B------:R-:W-:Y:S02]  /*01d0*/  IMAD.IADD R10, R11, 0x1, R15 ;  /* 0x000000010b0a7824 */ /* 0x000fe400078e020f */
[----:B------:R-:W-:Y:S01]  /*01e0*/  IMAD R11, R7, 0x2fa0be83, RZ ;  /* 0x2fa0be83070b7824 */ /* 0x000fe200078e02ff */
[----:B------:R-:W-:Y:S01]  /*01f0*/  IADD3 R0, PT, PT, R13, R19, RZ ;  /* 0x000000130d007210 */ /* 0x000fe20007ffe0ff */
[----:B------:R-:W-:Y:S01]  /*0200*/  IMAD.WIDE.U32 R14, R6, 0x2fa0be83, RZ ;  /* 0x2fa0be83060e7825 */ /* 0x000fe200078e00ff */
[----:B------:R-:W-:-:S03]  /*0210*/  ISETP.LT.U32.OR.EX P3, PT, R10, 0x8421084, !P3, P0 ;  /* 0x084210840a00780c */ /* 0x000fc60005f61500 */
[----:B------:R-:W-:Y:S01]  /*0220*/  IMAD R11, R6, -0x7d05f418, R11 ;  /* 0x82fa0be8060b7824 */ /* 0x000fe200078e020b */
[----:B------:R-:W-:Y:S01]  /*0230*/  ISETP.GE.U32.AND P1, PT, R14, 0x5f417d06, PT ;  /* 0x5f417d060e00780c */ /* 0x000fe20003f26070 */
[C---:B------:R-:W-:Y:S01]  /*0240*/  IMAD R19, R7.reuse, -0x73ecade3, RZ ;  /* 0x8c13521d07137824 */ /* 0x040fe200078e02ff */
[----:B------:R-:W-:Y:S01]  /*0250*/  P2R R8, PR, RZ, 0x8 ;  /* 0x00000008ff087803 */ /* 0x000fe20000000000 */
[----:B------:R-:W-:Y:S01]  /*0260*/  IMAD R17, R7, 0x677d46cf, RZ ;  /* 0x677d46cf07117824 */ /* 0x000fe200078e02ff */
[----:B------:R-:W-:Y:S01]  /*0270*/  IADD3 R11, PT, PT, R15, R11, RZ ;  /* 0x0000000b0f0b7210 */ /* 0x000fe20007ffe0ff */
[----:B------:R-:W-:-:S03]  /*0280*/  IMAD.WIDE.U32 R12, R6, -0x73ecade3, RZ ;  /* 0x8c13521d060c7825 */ /* 0x000fc600078e00ff */
[----:B------:R-:W-:Y:S01]  /*0290*/  ISETP.GE.U32.AND.EX P1, PT, R11, 0x5f417d0, PT, P1 ;  /* 0x05f417d00b00780c */ /* 0x000fe20003f26110 */
[----:B------:R-:W-:Y:S01]  /*02a0*/  IMAD R21, R6, 0x21cfb2b7, R19 ;  /* 0x21cfb2b706157824 */ /* 0x000fe200078e0213 */
[----:B------:R-:W-:Y:S01]  /*02b0*/  ISETP.GE.U32.AND P2, PT, R12, -0x3521cfb2, PT ;  /* 0xcade304e0c00780c */ /* 0x000fe20003f46070 */
[----:B------:R-:W-:Y:S01]  /*02c0*/  IMAD.WIDE.U32 R14, R6, 0x677d46cf, RZ ;  /* 0x677d46cf060e7825 */ /* 0x000fe200078e00ff */
[----:B------:R-:W-:-:S03]  /*02d0*/  ISETP.LT.U32.OR.EX P6, PT, R0, 0x63e7063, !P1, P6 ;  /* 0x063e70630000780c */ /* 0x000fc60004fc1560 */
[----:B------:R-:W-:Y:S01]  /*02e0*/  IMAD R19, R6, 0x51b3bea3, R17 ;  /* 0x51b3bea306137824 */ /* 0x000fe200078e0211 */
[----:B------:R-:W-:Y:S01]  /*02f0*/  ISETP.LT.U32.AND P5, PT, R14, -0x1b3bea36, PT ;  /* 0xe4c415ca0e00780c */ /* 0x000fe20003fa1070 */
[----:B------:R-:W-:Y:S02]  /*0300*/  IMAD.IADD R17, R13, 0x1, R21 ;  /* 0x000000010d117824 */ /* 0x000fe400078e0215 */
[----:B------:R-:W-:Y:S01]  /*0310*/  IMAD R21, R7, -0x5f75270d, RZ ;  /* 0xa08ad8f307157824 */ /* 0x000fe200078e02ff */
[----:B------:R-:W-:Y:S01]  /*0320*/  IADD3 R16, PT, PT, R15, R19, RZ ;  /* 0x000000130f107210 */ /* 0x000fe20007ffe0ff */
[----:B------:R-:W-:Y:S01]  /*0330*/  IMAD R19, R7, -0x3ef368eb, RZ ;  /* 0xc10c971507137824 */ /* 0x000fe200078e02ff */
[----:B------:R-:W-:Y:S01]  /*0340*/  ISETP.GE.U32.AND.EX P2, PT, R17, 0x4d4873e, PT, P2 ;  /* 0x04d4873e1100780c */ /* 0x000fe20003f46120 */
[----:B------:R-:W-:-:S03]  /*0350*/  IMAD.WIDE.U32 R12, R6, -0x5f75270d, RZ ;  /* 0xa08ad8f3060c7825 */ /* 0x000fc600078e00ff */
[----:B------:R-:W-:Y:S01]  /*0360*/  ISETP.LT.U32.OR.EX P5, PT, R16, 0x572620a, !P2, P5 ;  /* 0x0572620a1000780c */ /* 0x000fe200057a1550 */
[----:B------:R-:W-:Y:S01]  /*0370*/  IMAD R21, R6, -0x34115b1f, R21 ;  /* 0xcbeea4e106157824 */ /* 0x000fe200078e0215 */
[----:B------:R-:W-:Y:S01]  /*0380*/  ISETP.LT.U32.AND P4, PT, R12, -0x22b63cbe, PT ;  /* 0xdd49c3420c00780c */ /* 0x000fe20003f81070 */
[----:B------:R-:W-:-:S03]  /*0390*/  IMAD.WIDE.U32 R14, R6, -0x3ef368eb, RZ ;  /* 0xc10c9715060e7825 */ /* 0x000fc600078e00ff */
[----:B------:R-:W-:Y:S01]  /*03a0*/  IADD3 R12, PT, PT, R13, R21, RZ ;  /* 0x000000150d0c7210 */ /* 0x000fe20007ffe0ff */
[----:B------:R-:W-:Y:S01]  /*03b0*/  IMAD R19, R6, 0x4fbcda3a, R19 ;  /* 0x4fbcda3a06137824 */ /* 0x000fe200078e0213 */
[----:B------:R-:W-:Y:S01]  /*03c0*/  ISETP.GE.U32.AND P0, PT, R14, -0x10c9714f, PT ;  /* 0xef368eb10e00780c */ /* 0x000fe20003f06070 */
[----:B------:R-:W-:Y:S02]  /*03d0*/  IMAD R17, R7, 0x7a44c6b, RZ ;  /* 0x07a44c6b07117824 */ /* 0x000fe400078e02ff */
[----:B------:R-:W-:Y:S02]  /*03e0*/  IMAD.IADD R13, R15, 0x1, R19 ;  /* 0x000000010f0d7824 */ /* 0x000fe400078e0213 */
[----:B------:R-:W-:Y:S02]  /*03f0*/  IMAD R15, R7, -0x1cd85689, RZ ;  /* 0xe327a977070f7824 */ /* 0x000fe400078e02ff */
[----:B------:R-:W-:Y:S01]  /*0400*/  IMAD.WIDE.U32 R10, R6, -0x1cd85689, RZ ;  /* 0xe327a977060a7825 */ /* 0x000fe200078e00ff */
[----:B------:R-:W-:-:S03]  /*0410*/  ISETP.GE.U32.AND.EX P0, PT, R13, 0x4325c53, PT, P0 ;  /* 0x04325c530d00780c */ /* 0x000fc60003f06100 */
[----:B------:R-:W-:Y:S01]  /*0420*/  IMAD R19, R6, 0x193d4bb7, R15 ;  /* 0x193d4bb706137824 */ /* 0x000fe200078e020f */
[----:B------:R-:W-:Y:S01]  /*0430*/  ISETP.GE.U32.AND P1, PT, R10, 0x2073615b, PT ;  /* 0x2073615b0a00780c */ /* 0x000fe20003f26070 */
[----:B------:R-:W-:Y:S01]  /*0440*/  IMAD.WIDE.U32 R14, R6, 0x7a44c6b, RZ ;  /* 0x07a44c6b060e7825 */ /* 0x000fe200078e00ff */
[----:B------:R-:W-:Y:S02]  /*0450*/  ISETP.LT.U32.OR.EX P4, PT, R12, 0x456c797, !P0, P4 ;  /* 0x0456c7970c00780c */ /* 0x000fe40004781540 */
[----:B------:R-:W-:Y:S01]  /*0460*/  IADD3 R10, PT, PT, R11, R19, RZ ;  /* 0x000000130b0a7210 */ /* 0x000fe20007ffe0ff */
[----:B------:R-:W-:Y:S01]  /*0470*/  IMAD R17, R6, -0xf4898d6, R17 ;  /* 0xf0b7672a06117824 */ /* 0x000fe200078e0211 */
[----:B------:R-:W-:Y:S01]  /*0480*/  ISETP.LT.U32.AND P2, PT, R14, 0x7e16ece6, PT ;  /* 0x7e16ece60e00780c */ /* 0x000fe20003f41070 */
[C---:B------:R-:W-:Y:S01]  /*0490*/  IMAD R11, R7.reuse, 0x613716af, RZ ;  /* 0x613716af070b7824 */ /* 0x040fe200078e02ff */
[----:B------:R-:W-:Y:S01]  /*04a0*/  ISETP.GE.U32.AND.EX P1, PT, R10, 0x39b0ad1, PT, P1 ;  /* 0x039b0ad10a00780c */ /* 0x000fe20003f26110 */
[----:B------:R-:W-:Y:S01]  /*04b0*/  IMAD R13, R7, -0x381c0e07, RZ ;  /* 0xc7e3f1f9070d7824 */ /* 0x000fe200078e02ff */
[----:B------:R-:W-:Y:S01]  /*04c0*/  IADD3 R0, PT, PT, R15, R17, RZ ;  /* 0x000000110f007210 */ /* 0x000fe20007ffe0ff */
[----:B------:R-:W-:-:S03]  /*04d0*/  IMAD.WIDE.U32 R14, R6, 0x613716af, RZ ;  /* 0x613716af060e7825 */ /* 0x000fc600078e00ff */
[----:B------:R-:W-:Y:S01]  /*04e0*/  ISETP.LT.U32.OR.EX P2, PT, R0, 0x3d22635, !P1, P2 ;  /* 0x03d226350000780c */ /* 0x000fe20004f41520 */
[----:B------:R-:W-:Y:S01]  /*04f0*/  IMAD R19, R6, -0x6474a882, R11 ;  /* 0x9b8b577e06137824 */ /* 0x000fe200078e020b */
[----:B------:R-:W-:Y:S01]  /*0500*/  ISETP.GE.U32.AND P0, PT, R14, -0x5df984dc, PT ;  /* 0xa2067b240e00780c */ /* 0x000fe20003f06070 */
[----:B------:R-:W-:-:S04]  /*0510*/  IMAD.WIDE.U32 R10, R6, -0x381c0e07, RZ ;  /* 0xc7e3f1f9060a7825 */ /* 0x000fc800078e00ff */
[----:B------:R-:W-:Y:S01]  /*0520*/  IMAD R17, R6, 0x7e3f1f8f, R13 ;  /* 0x7e3f1f8f06117824 */ /* 0x000fe200078e020d */
[----:B------:R-:W-:Y:S01]  /*0530*/  ISETP.LT.U32.AND P3, PT, R10, 0x70381c0f, PT ;  /* 0x70381c0f0a00780c */ /* 0x000fe20003f61070 */
[----:B------:R-:W-:Y:S02]  /*0540*/  IMAD.IADD R14, R15, 0x1, R19 ;  /* 0x000000010f0e7824 */ /* 0x000fe400078e0213 */
[----:B------:R-:W-:Y:S01]  /*0550*/  IMAD R13, R7, -0x55555555, RZ ;  /* 0xaaaaaaab070d7824 */ /* 0x000fe200078e02ff */
[----:B------:R-:W-:Y:S01]  /*0560*/  IADD3 R0, PT, PT, R11, R17, RZ ;  /* 0x000000110b007210 */ /* 0x000fe20007ffe0ff */
[----:B------:R-:W-:Y:S01]  /*0570*/  IMAD.WIDE.U32 R10, R6, -0x55555555, RZ ;  /* 0xaaaaaaab060a7825 */ /* 0x000fe200078e00ff */
[----:B------:R-:W-:-:S03]  /*0580*/  ISETP.GE.U32.AND.EX P0, PT, R14, 0x33d91d2, PT, P0 ;  /* 0x033d91d20e00780c */ /* 0x000fc60003f06100 */
[----:B------:R-:W-:Y:S01]  /*0590*/  IMAD R13, R6, -0x55555556, R13 ;  /* 0xaaaaaaaa060d7824 */ /* 0x000fe200078e020d */
[----:B------:R-:W-:Y:S01]  /*05a0*/  ISETP.LT.U32.OR.EX P3, PT, R0, 0x381c0e0, !P0, P3 ;  /* 0x0381c0e00000780c */ /* 0x000fe20004761530 */
[----:B------:R-:W-:Y:S01]  /*05b0*/  IMAD R17, R7, -0x3b13b13b, RZ ;  /* 0xc4ec4ec507117824 */ /* 0x000fe200078e02ff */
[----:B------:R-:W-:Y:S02]  /*05c0*/  ISETP.GE.U32.AND P0, PT, R10, 0x55555556, PT ;  /* 0x555555560a00780c */ /* 0x000fe40003f06070 */
[----:B------:R-:W-:Y:S01]  /*05d0*/  IADD3 R10, PT, PT, R11, R13, RZ ;  /* 0x0000000d0b0a7210 */ /* 0x000fe20007ffe0ff */
[----:B------:R-:W-:Y:S01]  /*05e0*/  IMAD R13, R7, -0x33333333, RZ ;  /* 0xcccccccd070d7824 */ /* 0x000fe200078e02ff */
[C---:B------:R-:W-:Y:S01]  /*05f0*/  LOP3.LUT R0, R6.reuse, 0x1, RZ, 0xc0, !PT ;  /* 0x0000000106007812 */ /* 0x040fe200078ec0ff */
[----:B------:R-:W-:Y:S01]  /*0600*/  IMAD R17, R6, 0x4ec4ec4e, R17 ;  /* 0x4ec4ec4e06117824 */ /* 0x000fe200078e0211 */
[----:B------:R-:W-:Y:S01]  /*0610*/  ISETP.GE.U32.AND.EX P0, PT, R10, 0x55555555, PT, P0 ;  /* 0x555555550a00780c */ /* 0x000fe20003f06100 */
[----:B------:R-:W-:Y:S01]  /*0620*/  IMAD.WIDE.U32 R10, R6, -0x33333333, RZ ;  /* 0xcccccccd060a7825 */ /* 0x000fe200078e00ff */
[----:B------:R-:W-:-:S03]  /*0630*/  ISETP.NE.U32.AND P1, PT, R0, 0x1, PT ;  /* 0x000000010000780c */ /* 0x000fc60003f25070 */
[----:B------:R-:W-:Y:S01]  /*0640*/  IMAD R13, R6, -0x33333334, R13 ;  /* 0xcccccccc060d7824 */ /* 0x000fe200078e020d */
[----:B------:R-:W-:Y:S02]  /*0650*/  ISETP.NE.U32.OR.EX P0, PT, RZ, RZ, !P0, P1 ;  /* 0x000000ffff00720c */ /* 0x000fe40004705510 */
[----:B------:R-:W-:Y:S01]  /*0660*/  ISETP.LT.U32.AND P1, PT, R10, 0x33333334, PT ;  /* 0x333333340a00780c */ /* 0x000fe20003f21070 */
[----:B------:R-:W-:Y:S02]  /*0670*/  IMAD.IADD R0, R11, 0x1, R13 ;  /* 0x000000010b007824 */ /* 0x000fe400078e020d */
[----:B------:R-:W-:Y:S02]  /*0680*/  IMAD R13, R7, -0x49249249, RZ ;  /* 0xb6db6db7070d7824 */ /* 0x000fe400078e02ff */
[----:B------:R-:W-:Y:S01]  /*0690*/  IMAD.WIDE.U32 R10, R6, -0x49249249, RZ ;  /* 0xb6db6db7060a7825 */ /* 0x000fe200078e00ff */
[----:B------:R-:W-:-:S03]  /*06a0*/  ISETP.LT.U32.OR.EX P0, PT, R0, 0x33333333, P0, P1 ;  /* 0x333333330000780c */ /* 0x000fc60000701510 */
[----:B------:R-:W-:Y:S01]  /*06b0*/  IMAD R13, R6, 0x6db6db6d, R13 ;  /* 0x6db6db6d060d7824 */ /* 0x000fe200078e020d */
[----:B------:R-:W-:-:S04]  /*06c0*/  ISETP.LT.U32.AND P1, PT, R10, -0x6db6db6d, PT ;  /* 0x924924930a00780c */ /* 0x000fc80003f21070 */
[----:B------:R-:W-:Y:S01]  /*06d0*/  IADD3 R0, PT, PT, R11, R13, RZ ;  /* 0x0000000d0b007210 */ /* 0x000fe20007ffe0ff */
[----:B------:R-:W-:-:S03]  /*06e0*/  IMAD.WIDE.U32 R10, R7, 0x2f8151d1, RZ ;  /* 0x2f8151d1070a7825 */ /* 0x000fc600078e00ff */
[----:B------:R-:W-:Y:S01]  /*06f0*/  ISETP.LT.U32.OR.EX P1, PT, R0, 0x24924924, P0, P1 ;  /* 0x249249240000780c */ /* 0x000fe20000721510 */
[----:B------:R-:W-:-:S04]  /*0700*/  IMAD.WIDE.U32 R12, P0, R6, 0x51d07eae, R10 ;  /* 0x51d07eae060c7825 */ /* 0x000fc8000780000a */
[----:B------:R-:W-:Y:S01]  /*0710*/  IMAD.WIDE.U32 R10, R6, 0x2f8151d1, RZ ;  /* 0x2f8151d1060a7825 */ /* 0x000fe200078e00ff */
[----:B------:R-:W-:-:S03]  /*0720*/  IADD3.X R15, PT, PT, RZ, RZ, RZ, P0, !PT ;  /* 0x000000ffff0f7210 */ /* 0x000fc600007fe4ff */
[----:B------:R-:W-:Y:S01]  /*0730*/  IMAD.MOV.U32 R14, RZ, RZ, R13 ;  /* 0x000000ffff0e7224 */ /* 0x000fe200078e000d */
[----:B------:R-:W-:Y:S01]  /*0740*/  IADD3 RZ, P0, PT, R11, R12, RZ ;  /* 0x0000000c0bff7210 */ /* 0x000fe20007f1e0ff */
[----:B------:R-:W-:-:S04]  /*0750*/  IMAD.WIDE.U32 R12, R6, -0x45d1745d, RZ ;  /* 0xba2e8ba3060c7825 */ /* 0x000fc800078e00ff */
[----:B------:R-:W-:Y:S01]  /*0760*/  IMAD.WIDE.U32.X R10, R7, 0x51d07eae, R14, P0 ;  /* 0x51d07eae070a7825 */ /* 0x000fe200000e040e */
[----:B------:R-:W-:-:S03]  /*0770*/  ISETP.LT.U32.AND P0, PT, R12, 0x5d1745d2, PT ;  /* 0x5d1745d20c00780c */ /* 0x000fc60003f01070 */
[----:B------:R-:W-:-:S04]  /*0780*/  IMAD R15, R7, -0x45d1745d, RZ ;  /* 0xba2e8ba3070f7824 */ /* 0x000fc800078e02ff */
[----:B------:R-:W-:-:S05]  /*0790*/  IMAD R15, R6, 0x2e8ba2e8, R15 ;  /* 0x2e8ba2e8060f7824 */ /* 0x000fca00078e020f */
[----:B------:R-:W-:Y:S01]  /*07a0*/  IADD3 R0, PT, PT, R13, R15, RZ ;  /* 0x0000000f0d007210 */ /* 0x000fe20007ffe0ff */
[----:B------:R-:W-:-:S03]  /*07b0*/  IMAD.WIDE.U32 R12, R6, -0x3b13b13b, RZ ;  /* 0xc4ec4ec5060c7825 */ /* 0x000fc600078e00ff */
[----:B------:R-:W-:Y:S01]  /*07c0*/  ISETP.LT.U32.OR.EX P1, PT, R0, 0x1745d174, P1, P0 ;  /* 0x1745d1740000780c */ /* 0x000fe20000f21500 */
[----:B------:R-:W-:Y:S01]  /*07d0*/  IMAD.IADD R13, R13, 0x1, R17 ;  /* 0x000000010d0d7824 */ /* 0x000fe200078e0211 */
[----:B------:R-:W-:Y:S01]  /*07e0*/  IADD3 R0, P0, PT, R6, -R10, RZ ;  /* 0x8000000a06007210 */ /* 0x000fe20007f1e0ff */
[----:B------:R-:W-:-:S03]  /*07f0*/  IMAD R17, R7, 0x2b2e43db, RZ ;  /* 0x2b2e43db07117824 */ /* 0x000fc600078e02ff */
[----:B------:R-:W-:Y:S01]  /*0800*/  IADD3.X R15, PT, PT, R7, ~R11, RZ, P0, !PT ;  /* 0x8000000b070f7210 */ /* 0x000fe200007fe4ff */
[----:B------:R-:W-:Y:S01]  /*0810*/  IMAD R17, R6, -0x5c87b5fa, R17 ;  /* 0xa3784a0606117824 */ /* 0x000fe200078e0211 */
[----:B------:R-:W-:-:S04]  /*0820*/  ISETP.LT.U32.AND P0, PT, R12, -0x4ec4ec4e, PT ;  /* 0xb13b13b20c00780c */ /* 0x000fc80003f01070 */
[----:B------:R-:W-:Y:S02]  /*0830*/  ISETP.LT.U32.OR.EX P1, PT, R13, 0x13b13b13, P1, P0 ;  /* 0x13b13b130d00780c */ /* 0x000fe40000f21500 */
[--C-:B------:R-:W-:Y:S02]  /*0840*/  SHF.R.U64 R13, R0, 0x1, R15.reuse ;  /* 0x00000001000d7819 */ /* 0x100fe4000000120f */
[----:B------:R-:W-:Y:S02]  /*0850*/  SHF.R.U32.HI R15, RZ, 0x1, R15 ;  /* 0x00000001ff0f7819 */ /* 0x000fe4000001160f */
[----:B------:R-:W-:Y:S01]  /*0860*/  IADD3 R0, P0, PT, R13, R10, RZ ;  /* 0x0000000a0d007210 */ /* 0x000fe20007f1e0ff */
[----:B------:R-:W-:-:S03]  /*0870*/  IMAD.WIDE.U32 R12, R6, -0xf0f0f0f, RZ ;  /* 0xf0f0f0f1060c7825 */ /* 0x000fc600078e00ff */
[----:B------:R-:W-:Y:S01]  /*0880*/  IADD3.X R11, PT, PT, R15, R11, RZ, P0, !PT ;  /* 0x0000000b0f0b7210 */ /* 0x000fe200007fe4ff */
[----:B------:R-:W-:Y:S01]  /*0890*/  IMAD R15, R7, -0xf0f0f0f, RZ ;  /* 0xf0f0f0f1070f7824 */ /* 0x000fe200078e02ff */
[----:B------:R-:W-:-:S03]  /*08a0*/  ISETP.LT.U32.AND P0, PT, R12, 0xf0f0f10, PT ;  /* 0x0f0f0f100c00780c */ /* 0x000fc60003f01070 */
[----:B------:R-:W-:-:S05]  /*08b0*/  IMAD R15, R6, -0xf0f0f10, R15 ;  /* 0xf0f0f0f0060f7824 */ /* 0x000fca00078e020f */
[----:B------:R-:W-:Y:S01]  /*08c0*/  IADD3 R10, PT, PT, R13, R15, RZ ;  /* 0x0000000f0d0a7210 */ /* 0x000fe20007ffe0ff */
[----:B------:R-:W-:Y:S02]  /*08d0*/  IMAD R15, R7, 0x286bca1b, RZ ;  /* 0x286bca1b070f7824 */ /* 0x000fe400078e02ff */
[----:B------:R-:W-:Y:S01]  /*08e0*/  IMAD.WIDE.U32 R12, R6, 0x286bca1b, RZ ;  /* 0x286bca1b060c7825 */ /* 0x000fe200078e00ff */
[----:B------:R-:W-:-:S03]  /*08f0*/  ISETP.LT.U32.OR.EX P0, PT, R10, 0xf0f0f0f, P1, P0 ;  /* 0x0f0f0f0f0a00780c */ /* 0x000fc60000f01500 */
[----:B------:R-:W-:Y:S01]  /*0900*/  IMAD R15, R6, -0x79435e51, R15 ;  /* 0x86bca1af060f7824 */ /* 0x000fe200078e020f */
[----:B------:R-:W-:-:S03]  /*0910*/  ISETP.LT.U32.AND P1, PT, R12, 0x50d79436, PT ;  /* 0x50d794360c00780c */ /* 0x000fc60003f21070 */
[----:B------:R-:W-:Y:S02]  /*0920*/  IMAD.IADD R10, R13, 0x1, R15 ;  /* 0x000000010d0a7824 */ /* 0x000fe400078e020f */
[----:B------:R-:W-:Y:S02]  /*0930*/  IMAD R15, R7, -0x1642c859, RZ ;  /* 0xe9bd37a7070f7824 */ /* 0x000fe400078e02ff */
[----:B------:R-:W-:Y:S01]  /*0940*/  IMAD.WIDE.U32 R12, R6, -0x1642c859, RZ ;  /* 0xe9bd37a7060c7825 */ /* 0x000fe200078e00ff */
[----:B------:R-:W-:-:S03]  /*0950*/  ISETP.LT.U32.OR.EX P0, PT, R10, 0xd79435e, P0, P1 ;  /* 0x0d79435e0a00780c */ /* 0x000fc60000701510 */
[----:B------:R-:W-:Y:S01]  /*0960*/  IMAD R15, R6, -0x2c8590b3, R15 ;  /* 0xd37a6f4d060f7824 */ /* 0x000fe200078e020f */
[----:B------:R-:W-:-:S04]  /*0970*/  ISETP.LT.U32.AND P1, PT, R12, -0x7a6f4de9, PT ;  /* 0x8590b2170c00780c */ /* 0x000fc80003f21070 */
[----:B------:R-:W-:Y:S01]  /*0980*/  IADD3 R10, PT, PT, R13, R15, RZ ;  /* 0x0000000f0d0a7210 */ /* 0x000fe20007ffe0ff */
[----:B------:R-:W-:Y:S02]  /*0990*/  IMAD R15, R7, 0x4f72c235, RZ ;  /* 0x4f72c235070f7824 */ /* 0x000fe400078e02ff */
[----:B------:R-:W-:Y:S01]  /*09a0*/  IMAD.WIDE.U32 R12, R6, 0x4f72c235, RZ ;  /* 0x4f72c235060c7825 */ /* 0x000fe200078e00ff */
[----:B------:R-:W-:-:S03]  /*09b0*/  ISETP.LT.U32.OR.EX P0, PT, R10, 0xb21642c, P0, P1 ;  /* 0x0b21642c0a00780c */ /* 0x000fc60000701510 */
[----:B------:R-:W-:Y:S01]  /*09c0*/  IMAD R15, R6, 0x34f72c23, R15 ;  /* 0x34f72c23060f7824 */ /* 0x000fe200078e020f */
[----:B------:R-:W-:-:S04]  /*09d0*/  ISETP.LT.U32.AND P1, PT, R12, -0x72c234f7, PT ;  /* 0x8d3dcb090c00780c */ /* 0x000fc80003f21070 */
[----:B------:R-:W-:Y:S01]  /*09e0*/  IADD3 R10, PT, PT, R13, R15, RZ ;  /* 0x0000000f0d0a7210 */ /* 0x000fe20007ffe0ff */
[----:B------:R-:W-:Y:S02]  /*09f0*/  IMAD R13, R7, -0x5c0b817, RZ ;  /* 0xfa3f47e9070d7824 */ /* 0x000fe400078e02ff */
[----:B------:R-:W-:Y:S01]  /*0a00*/  IMAD.WIDE.U32 R14, R6, -0x5c0b817, RZ ;  /* 0xfa3f47e9060e7825 */ /* 0x000fe200078e00ff */
[----:B------:R-:W-:Y:S02]  /*0a10*/  ISETP.LT.U32.OR.EX P0, PT, R10, 0x8d3dcb0, P0, P1 ;  /* 0x08d3dcb00a00780c */ /* 0x000fe40000701510 */
[----:B------:R-:W-:Y:S01]  /*0a20*/  ISETP.NE.AND P1, PT, R8, RZ, PT ;  /* 0x000000ff0800720c */ /* 0x000fe20003f25270 */
[C---:B------:R-:W-:Y:S02]  /*0a30*/  IMAD R19, R6.reuse, -0xb81702f, R13 ;  /* 0xf47e8fd106137824 */ /* 0x040fe400078e020d */
[----:B------:R-:W-:Y:S01]  /*0a40*/  IMAD.WIDE.U32 R12, R6, 0x2b2e43db, RZ ;  /* 0x2b2e43db060c7825 */ /* 0x000fe200078e00ff */
[----:B------:R-:W-:-:S02]  /*0a50*/  PLOP3.LUT P6, PT, P6, P0, P1, 0xfe, 0x0 ;  /* 0x000000000000781c */ /* 0x000fc400037c1f16 */
[----:B------:R-:W-:Y:S01]  /*0a60*/  ISETP.GE.U32.AND P0, PT, R14, -0x7e8fd1fa, PT ;  /* 0x81702e060e00780c */ /* 0x000fe20003f06070 */
[----:B------:R-:W-:Y:S01]  /*0a70*/  IMAD.IADD R14, R15, 0x1, R19 ;  /* 0x000000010f0e7824 */ /* 0x000fe200078e0213 */
[--C-:B------:R-:W-:Y:S02]  /*0a80*/  SHF.R.U64 R15, R0, 0x6, R11.reuse ;  /* 0x00000006000f7819 */ /* 0x100fe4000000120b */
[----:B------:R-:W-:Y:S02]  /*0a90*/  SHF.R.U32.HI R11, RZ, 0x6, R11 ;  /* 0x00000006ff0b7819 */ /* 0x000fe4000001160b */
[----:B------:R-:W-:Y:S01]  /*0aa0*/  ISETP.LT.U32.AND P1, PT, R12, -0x12818acb, PT ;  /* 0xed7e75350c00780c */ /* 0x000fe20003f21070 */
[----:B------:R-:W-:Y:S01]  /*0ab0*/  IMAD.WIDE.U32 R6, R15, -0x61, R6 ;  /* 0xffffff9f0f067825 */ /* 0x000fe200078e0006 */
[----:B------:R-:W-:Y:S02]  /*0ac0*/  IADD3 R12, PT, PT, R13, R17, RZ ;  /* 0x000000110d0c7210 */ /* 0x000fe40007ffe0ff */
[----:B------:R-:W-:Y:S01]  /*0ad0*/  ISETP.GE.U32.AND.EX P0, PT, R14, 0x2e05c0b, PT, P0 ;  /* 0x02e05c0b0e00780c */ /* 0x000fe20003f06100 */
[----:B------:R-:W-:Y:S01]  /*0ae0*/  IMAD R0, R11, -0x61, RZ ;  /* 0xffffff9f0b007824 */ /* 0x000fe200078e02ff */
[----:B------:R-:W-:-:S02]  /*0af0*/  PLOP3.LUT P4, PT, P4, P6, P5, 0xfe, 0x0 ;  /* 0x000000000000781c */ /* 0x000fc4000278df56 */
[----:B------:R-:W-:Y:S02]  /*0b00*/  ISETP.LT.U32.OR.EX P0, PT, R12, 0x3159721, !P0, P1 ;  /* 0x031597210c00780c */ /* 0x000fe40004701510 */
[----:B------:R-:W-:Y:S02]  /*0b10*/  PLOP3.LUT P2, PT, P3, P4, P2, 0xfe, 0x0 ;  /* 0x000000000000781c */ /* 0x000fe40001f49f26 */
[----:B------:R-:W-:Y:S02]  /*0b20*/  IADD3 R0, PT, PT, R7, -R15, R0 ;  /* 0x8000000f07007210 */ /* 0x000fe40007ffe000 */
[----:B------:R-:W-:Y:S02]  /*0b30*/  ISETP.NE.U32.AND P1, PT, R6, RZ, PT ;  /* 0x000000ff0600720c */ /* 0x000fe40003f25070 */
[----:B------:R-:W-:-:S04]  /*0b40*/  PLOP3.LUT P0, PT, P2, P0, PT, 0xf8, 0x8f ;  /* 0x00000000008f781c */ /* 0x000fc80001701f70 */
[----:B------:R-:W-:-:S13]  /*0b50*/  ISETP.NE.AND.EX P0, PT, R0, RZ, !P0, P1 ;  /* 0x000000ff0000720c */ /* 0x000fda0004705310 */
[----:B------:R2:W-:Y:S01]  /*0b60*/  @!P0 STG.E.64 desc[UR6][R4.64], RZ ;  /* 0x000000ff04008986 */ /* 0x0005e2000c101b06 */
[----:B------:R-:W-:Y:S05]  /*0b70*/  BRA.U UP0, `(.L_x_1) ;  /* 0xfffffff500487547 */ /* 0x000fea000b83ffff */
[----:B------:R-:W-:Y:S05]  /*0b80*/  EXIT ;  /* 0x000000000000794d */ /* 0x000fea0003800000 */
.L_x_2:
        /* <DEDUP_REMOVED lines=15> */
.L_x_8:


//--------------------- .text._Z15primeCandidatesiPy --------------------------
	.section	.text._Z15primeCandidatesiPy,"ax",@progbits
	.align	128
        .global         _Z15primeCandidatesiPy
        .type           _Z15primeCandidatesiPy,@function
        .size           _Z15primeCandidatesiPy,(.L_x_9 - _Z15primeCandidatesiPy)
        .other          _Z15primeCandidatesiPy,@"STO_CUDA_ENTRY STV_DEFAULT"
_Z15primeCandidatesiPy:
.text._Z15primeCandidatesiPy:
[----:B------:R-:W-:Y:S08]  /*0000*/  LDC R1, c[0x0][0x37c] ;  /* 0x0000df00ff017b82 */ /* 0x000ff00000000800 */
[----:B------:R-:W0:Y:S01]  /*0010*/  LDC R6, c[0x0][0x380] ;  /* 0x0000e000ff067b82 */ /* 0x000e220000000800 */
[----:B------:R-:W1:Y:S01]  /*0020*/  S2R R3, SR_TID.X ;  /* 0x0000000000037919 */ /* 0x000e620000002100 */
[----:B0-----:R-:W-:-:S04]  /*0030*/  LEA.HI R6, R6, R6, RZ, 0x1 ;  /* 0x0000000606067211 */ /* 0x001fc800078f08ff */
[----:B------:R-:W-:-:S05]  /*0040*/  SHF.R.S32.HI R6, RZ, 0x1, R6 ;  /* 0x00000001ff067819 */ /* 0x000fca0000011406 */
[----:B-1----:R-:W-:-:S04]  /*0050*/  IMAD R0, R6, R3, RZ ;  /* 0x0000000306007224 */ /* 0x002fc800078e02ff */
[----:B------:R-:W-:-:S05]  /*0060*/  IMAD.IADD R3, R6, 0x1, R0 ;  /* 0x0000000106037824 */ /* 0x000fca00078e0200 */
[----:B------:R-:W-:-:S13]  /*0070*/  ISETP.GE.U32.AND P0, PT, R0, R3, PT ;  /* 0x000000030000720c */ /* 0x000fda0003f06070 */
[----:B------:R-:W-:Y:S05]  /*0080*/  @P0 EXIT ;  /* 0x000000000000094d */ /* 0x000fea0003800000 */
[C---:B------:R-:W-:Y:S01]  /*0090*/  VIADD R2, R6.reuse, 0xffffffff ;  /* 0xffffffff06027836 */ /* 0x040fe20000000000 */
[----:B------:R-:W-:Y:S01]  /*00a0*/  LOP3.LUT R24, R6, 0x3, RZ, 0xc0, !PT ;  /* 0x0000000306187812 */ /* 0x000fe200078ec0ff */
[----:B------:R-:W0:Y:S03]  /*00b0*/  LDCU.64 UR4, c[0x0][0x358] ;  /* 0x00006b00ff0477ac */ /* 0x000e260008000a00 */
[----:B------:R-:W-:Y:S02]  /*00c0*/  ISETP.GE.U32.AND P1, PT, R2, 0x3, PT ;  /* 0x000000030200780c */ /* 0x000fe40003f26070 */
[----:B------:R-:W-:-:S11]  /*00d0*/  ISETP.NE.AND P0, PT, R24, RZ, PT ;  /* 0x000000ff1800720c */ /* 0x000fd60003f05270 */
[----:B------:R-:W-:Y:S05]  /*00e0*/  @!P1 BRA `(.L_x_3) ;  /* 0x0000000000949947 */ /* 0x000fea0003800000 */
[----:B------:R-:W1:Y:S01]  /*00f0*/  LDC.64 R2, c[0x0][0x388] ;  /* 0x0000e200ff027b82 */ /* 0x000e620000000a00 */
[----:B------:R-:W-:Y:S01]  /*0100*/  LOP3.LUT R4, R6, 0xfffffffc, RZ, 0xc0, !PT ;  /* 0xfffffffc06047812 */ /* 0x000fe200078ec0ff */
[----:B------:R-:W-:Y:S02]  /*0110*/  IMAD.MOV.U32 R23, RZ, RZ, 0x6 ;  /* 0x00000006ff177424 */ /* 0x000fe400078e00ff */
[C---:B------:R-:W-:Y:S02]  /*0120*/  IMAD.SHL.U32 R7, R0.reuse, 0x2, RZ ;  /* 0x0000000200077824 */ /* 0x040fe400078e00ff */
[----:B------:R-:W-:Y:S02]  /*0130*/  IMAD R23, R0, R23, 0xb ;  /* 0x0000000b00177424 */ /* 0x000fe400078e0217 */
[----:B------:R-:W-:-:S07]  /*0140*/  IMAD.MOV R22, RZ, RZ, -R4 ;  /* 0x000000ffff167224 */ /* 0x000fce00078e0a04 */
.L_x_4:
[----:B------:R-:W-:Y:S01]  /*0150*/  VIADD R22, R22, 0x4 ;  /* 0x0000000416167836 */ /* 0x000fe20000000000 */
[----:B--2---:R-:W-:Y:S01]  /*0160*/  SHF.R.S32.HI R17, RZ, 0x1f, R23 ;  /* 0x0000001fff117819 */ /* 0x004fe20000011417 */
[----:B-1----:R-:W-:Y:S01]  /*0170*/  IMAD.WIDE R4, R7, 0x8, R2 ;  /* 0x0000000807047825 */ /* 0x002fe200078e0202 */
[C---:B------:R-:W-:Y:S02]  /*0180*/  IADD3 R8, PT, PT, R23.reuse, -0xc, RZ ;  /* 0xfffffff417087810 */ /* 0x040fe40007ffe0ff */
[----:B------:R-:W-:Y:S01]  /*0190*/  ISETP.NE.AND P1, PT, R22, RZ, PT ;  /* 0x000000ff1600720c */ /* 0x000fe20003f25270 */
[----:B------:R-:W-:Y:S01]  /*01a0*/  IMAD.MOV.U32 R16, RZ, RZ, R23 ;  /* 0x000000ffff107224 */ /* 0x000fe200078e0017 */
[C---:B------:R-:W-:Y:S01]  /*01b0*/  IADD3 R18, PT, PT, R23.reuse, 0x2, RZ ;  /* 0x0000000217127810 */ /* 0x040fe20007ffe0ff */
[C---:B------:R-:W-:Y:S01]  /*01c0*/  VIADD R10, R23.reuse, 0xfffffff6 ;  /* 0xfffffff6170a7836 */ /* 0x040fe20000000000 */
[----:B------:R-:W-:Y:S01]  /*01d0*/  SHF.R.S32.HI R9, RZ, 0x1f, R8 ;  /* 0x0000001fff097819 */ /* 0x000fe20000011408 */
[C---:B------:R-:W-:Y:S01]  /*01e0*/  VIADD R12, R23.reuse, 0xfffffffa ;  /* 0xfffffffa170c7836 */ /* 0x040fe20000000000 */
[----:B0-----:R0:W-:Y:S01]  /*01f0*/  STG.E.64 desc[UR4][R4.64+0x20], R16 ;  /* 0x0000201004007986 */ /* 0x0011e2000c101b04 */
[C---:B------:R-:W-:Y:S01]  /*0200*/  VIADD R14, R23.reuse, 0xfffffffc ;  /* 0xfffffffc170e7836 */ /* 0x040fe20000000000 */
[----:B------:R-:W-:Y:S01]  /*0210*/  SHF.R.S32.HI R11, RZ, 0x1f, R10 ;  /* 0x0000001fff0b7819 */ /* 0x000fe2000001140a */
[----:B------:R-:W-:Y:S01]  /*0220*/  VIADD R20, R23, 0x6 ;  /* 0x0000000617147836 */ /* 0x000fe20000000000 */
[----:B------:R-:W-:Y:S01]  /*0230*/  SHF.R.S32.HI R13, RZ, 0x1f, R12 ;  /* 0x0000001fff0d7819 */ /* 0x000fe2000001140c */
[----:B------:R2:W-:Y:S01]  /*0240*/  STG.E.64 desc[UR4][R4.64], R8 ;  /* 0x0000000804007986 */ /* 0x0005e2000c101b04 */
[----:B------:R-:W-:Y:S01]  /*0250*/  SHF.R.S32.HI R15, RZ, 0x1f, R14 ;  /* 0x0000001fff0f7819 */ /* 0x000fe2000001140e */
[----:B------:R-:W-:Y:S01]  /*0260*/  VIADD R0, R0, 0x4 ;  /* 0x0000000400007836 */ /* 0x000fe20000000000 */
[----:B------:R-:W-:Y:S01]  /*0270*/  SHF.R.S32.HI R19, RZ, 0x1f, R18 ;  /* 0x0000001fff137819 */ /* 0x000fe20000011412 */
[----:B------:R2:W-:Y:S01]  /*0280*/  STG.E.64 desc[UR4][R4.64+0x8], R10 ;  /* 0x0000080a04007986 */ /* 0x0005e2000c101b04 */
[----:B------:R-:W-:-:S02]  /*0290*/  SHF.R.S32.HI R21, RZ, 0x1f, R20 ;  /* 0x0000001fff157819 */ /* 0x000fc40000011414 */
[----:B------:R-:W-:Y:S01]  /*02a0*/  IADD3 R7, PT, PT, R7, 0x8, RZ ;  /* 0x0000000807077810 */ /* 0x000fe20007ffe0ff */
[----:B------:R2:W-:Y:S01]  /*02b0*/  STG.E.64 desc[UR4][R4.64+0x10], R12 ;  /* 0x0000100c04007986 */ /* 0x0005e2000c101b04 */
[C---:B0-----:R-:W-:Y:S02]  /*02c0*/  VIADD R16, R23.reuse, 0x8 ;  /* 0x0000000817107836 */ /* 0x041fe40000000000 */
[----:B------:R-:W-:Y:S01]  /*02d0*/  VIADD R23, R23, 0x18 ;  /* 0x0000001817177836 */ /* 0x000fe20000000000 */
[----:B------:R2:W-:Y:S02]  /*02e0*/  STG.E.64 desc[UR4][R4.64+0x18], R14 ;  /* 0x0000180e04007986 */ /* 0x0005e4000c101b04 */
[----:B------:R-:W-:Y:S02]  /*02f0*/  SHF.R.S32.HI R17, RZ, 0x1f, R16 ;  /* 0x0000001fff117819 */ /* 0x000fe40000011410 */
[----:B------:R2:W-:Y:S04]  /*0300*/  STG.E.64 desc[UR4][R4.64+0x28], R18 ;  /* 0x0000281204007986 */ /* 0x0005e8000c101b04 */
[----:B------:R2:W-:Y:S04]  /*0310*/  STG.E.64 desc[UR4][R4.64+0x30], R20 ;  /* 0x0000301404007986 */ /* 0x0005e8000c101b04 */
[----:B------:R2:W-:Y:S01]  /*0320*/  STG.E.64 desc[UR4][R4.64+0x38], R16 ;  /* 0x0000381004007986 */ /* 0x0005e2000c101b04 */
[----:B------:R-:W-:Y:S05]  /*0330*/  @P1 BRA `(.L_x_4) ;  /* 0xfffffffc00841947 */ /* 0x000fea000383ffff */
.L_x_3:
[----:B0-----:R-:W-:Y:S05]  /*0340*/  @!P0 EXIT ;  /* 0x000000000000894d */ /* 0x001fea0003800000 */
[----:B------:R-:W-:Y:S02]  /*0350*/  ISETP.NE.AND P0, PT, R24, 0x1, PT ;  /* 0x000000011800780c */ /* 0x000fe40003f05270 */
[----:B------:R-:W-:-:S04]  /*0360*/  LOP3.LUT R6, R6, 0x1, RZ, 0xc0, !PT ;  /* 0x0000000106067812 */ /* 0x000fc800078ec0ff */
[----:B------:R-:W-:-:S07]  /*0370*/  ISETP.NE.U32.AND P1, PT, R6, 0x1, PT ;  /* 0x000000010600780c */ /* 0x000fce0003f25070 */
[----:B------:R-:W-:Y:S06]  /*0380*/  @!P0 BRA `(.L_x_5) ;  /* 0x0000000000448947 */ /* 0x000fec0003800000 */
[----:B--2---:R-:W0:Y:S01]  /*0390*/  LDC.64 R4, c[0x0][0x388] ;  /* 0x0000e200ff047b82 */ /* 0x004e220000000a00 */
[C---:B------:R-:W-:Y:S02]  /*03a0*/  IMAD R10, R0.reuse, 0x6, RZ ;  /* 0x00000006000a7824 */ /* 0x040fe400078e02ff */
[----:B------:R-:W-:Y:S02]  /*03b0*/  IMAD.SHL.U32 R7, R0, 0x2, RZ ;  /* 0x0000000200077824 */ /* 0x000fe400078e00ff */
[C---:B------:R-:W-:Y:S01]  /*03c0*/  VIADD R2, R10.reuse, 0xffffffff ;  /* 0xffffffff0a027836 */ /* 0x040fe20000000000 */
[C---:B------:R-:W-:Y:S01]  /*03d0*/  IADD3 R6, PT, PT, R10.reuse, 0x1, RZ ;  /* 0x000000010a067810 */ /* 0x040fe20007ffe0ff */
[C---:B------:R-:W-:Y:S02]  /*03e0*/  VIADD R8, R10.reuse, 0x5 ;  /* 0x000000050a087836 */ /* 0x040fe40000000000 */
[----:B------:R-:W-:Y:S01]  /*03f0*/  VIADD R10, R10, 0x7 ;  /* 0x000000070a0a7836 */ /* 0x000fe20000000000 */
[----:B------:R-:W-:Y:S01]  /*0400*/  SHF.R.S32.HI R3, RZ, 0x1f, R2 ;  /* 0x0000001fff037819 */ /* 0x000fe20000011402 */
[----:B------:R-:W-:Y:S01]  /*0410*/  VIADD R0, R0, 0x2 ;  /* 0x0000000200007836 */ /* 0x000fe20000000000 */
[----:B------:R-:W-:-:S02]  /*0420*/  SHF.R.S32.HI R9, RZ, 0x1f, R8 ;  /* 0x0000001fff097819 */ /* 0x000fc40000011408 */
[----:B------:R-:W-:Y:S01]  /*0430*/  SHF.R.S32.HI R11, RZ, 0x1f, R10 ;  /* 0x0000001fff0b7819 */ /* 0x000fe2000001140a */
[----:B0-----:R-:W-:Y:S01]  /*0440*/  IMAD.WIDE R4, R7, 0x8, R4 ;  /* 0x0000000807047825 */ /* 0x001fe200078e0204 */
[----:B------:R-:W-:-:S04]  /*0450*/  SHF.R.S32.HI R7, RZ, 0x1f, R6 ;  /* 0x0000001fff077819 */ /* 0x000fc80000011406 */
[----:B------:R0:W-:Y:S04]  /*0460*/  STG.E.64 desc[UR4][R4.64], R2 ;  /* 0x0000000204007986 */ /* 0x0001e8000c101b04 */
[----:B------:R0:W-:Y:S04]  /*0470*/  STG.E.64 desc[UR4][R4.64+0x8], R6 ;  /* 0x0000080604007986 */ /* 0x0001e8000c101b04 */
[----:B------:R0:W-:Y:S04]  /*0480*/  STG.E.64 desc[UR4][R4.64+0x10], R8 ;  /* 0x0000100804007986 */ /* 0x0001e8000c101b04 */
[----:B------:R0:W-:Y:S02]  /*0490*/  STG.E.64 desc[UR4][R4.64+0x18], R10 ;  /* 0x0000180a04007986 */ /* 0x0001e4000c101b04 */
.L_x_5:
[----:B------:R-:W-:Y:S05]  /*04a0*/  @P1 EXIT ;  /* 0x000000000000194d */ /* 0x000fea0003800000 */
[----:B0-2---:R-:W0:Y:S01]  /*04b0*/  LDC.64 R4, c[0x0][0x388] ;  /* 0x0000e200ff047b82 */ /* 0x005e220000000a00 */
[C---:B------:R-:W-:Y:S01]  /*04c0*/  IMAD R6, R0.reuse, 0x6, RZ ;  /* 0x0000000600067824 */ /* 0x040fe200078e02ff */
[----:B------:R-:W-:-:S03]  /*04d0*/  SHF.L.U32 R9, R0, 0x1, RZ ;  /* 0x0000000100097819 */ /* 0x000fc600000006ff */
[C---:B------:R-:W-:Y:S02]  /*04e0*/  VIADD R2, R6.reuse, 0xffffffff ;  /* 0xffffffff06027836 */ /* 0x040fe40000000000 */
[----:B------:R-:W-:-:S03]  /*04f0*/  VIADD R6, R6, 0x1 ;  /* 0x0000000106067836 */ /* 0x000fc60000000000 */
[----:B------:R-:W-:Y:S02]  /*0500*/  SHF.R.S32.HI R3, RZ, 0x1f, R2 ;  /* 0x0000001fff037819 */ /* 0x000fe40000011402 */
[----:B------:R-:W-:Y:S01]  /*0510*/  SHF.R.S32.HI R7, RZ, 0x1f, R6 ;  /* 0x0000001fff077819 */ /* 0x000fe20000011406 */
[----:B0-----:R-:W-:-:S05]  /*0520*/  IMAD.WIDE R4, R9, 0x8, R4 ;  /* 0x0000000809047825 */ /* 0x001fca00078e0204 */
[----:B------:R-:W-:Y:S04]  /*0530*/  STG.E.64 desc[UR4][R4.64], R2 ;  /* 0x0000000204007986 */ /* 0x000fe8000c101b04 */
[----:B------:R-:W-:Y:S01]  /*0540*/  STG.E.64 desc[UR4][R4.64+0x8], R6 ;  /* 0x0000080604007986 */ /* 0x000fe2000c101b04 */
[----:B------:R-:W-:Y:S05]  /*0550*/  EXIT ;  /* 0x000000000000794d */ /* 0x000fea0003800000 */
.L_x_6:
        /* <DEDUP_REMOVED lines=10> */
.L_x_9:


//--------------------- .nv.global.init           --------------------------
	.section	.nv.global.init,"aw",@progbits
	.align	4
.nv.global.init:
	.type		small_primes_size,@object
	.size		small_primes_size,(small_primes - small_primes_size)
small_primes_size:
        /*0000*/ 	.byte	0x19, 0x00, 0x00, 0x00
	.type		small_primes,@object
	.size		small_primes,(.L_0 - small_primes)
small_primes:
        /*0004*/ 	.byte	0x02, 0x00, 0x00, 0x00, 0x03, 0x00, 0x00, 0x00, 0x05, 0x00, 0x00, 0x00, 0x07, 0x00, 0x00, 0x00
        /*0014*/ 	.byte	0x0b, 0x00, 0x00, 0x00, 0x0d, 0x00, 0x00, 0x00, 0x11, 0x00, 0x00, 0x00, 0x13, 0x00, 0x00, 0x00
        /*0024*/ 	.byte	0x17, 0x00, 0x00, 0x00, 0x1d, 0x00, 0x00, 0x00, 0x1f, 0x00, 0x00, 0x00, 0x25, 0x00, 0x00, 0x00
        /*0034*/ 	.byte	0x29, 0x00, 0x00, 0x00, 0x2b, 0x00, 0x00, 0x00, 0x2f, 0x00, 0x00, 0x00, 0x35, 0x00, 0x00, 0x00
        /*0044*/ 	.byte	0x3b, 0x00, 0x00, 0x00, 0x3d, 0x00, 0x00, 0x00, 0x43, 0x00, 0x00, 0x00, 0x47, 0x00, 0x00, 0x00
        /*0054*/ 	.byte	0x49, 0x00, 0x00, 0x00, 0x4f, 0x00, 0x00, 0x00, 0x53, 0x00, 0x00, 0x00, 0x59, 0x00, 0x00, 0x00
        /*0064*/ 	.byte	0x61, 0x00, 0x00, 0x00
.L_0:


//--------------------- .nv.shared.reserved.0     --------------------------
	.section	.nv.shared.reserved.0,"aw",@nobits
	.weak		__nv_reservedSMEM_offset_0_alias
	.size		__nv_reservedSMEM_offset_0_alias, 0, 64
	.other		__nv_reservedSMEM_offset_0_alias,@"STO_CUDA_RESERVED_SHARED STV_DEFAULT"
__nv_reservedSMEM_offset_0_alias:
	.zero		0
	.zero		64


//--------------------- .nv.constant0._Z14testCandidatesPy --------------------------
	.section	.nv.constant0._Z14testCandidatesPy,"a",@progbits
	.sectionflags	@""
	.align	4
.nv.constant0._Z14testCandidatesPy:
	.zero		904


//--------------------- .nv.constant0._Z16filterCandidatesiPy --------------------------
	.section	.nv.constant0._Z16filterCandidatesiPy,"a",@progbits
	.sectionflags	@""
	.align	4
.nv.constant0._Z16filterCandidatesiPy:
	.zero		912


//--------------------- .nv.constant0._Z15primeCandidatesiPy --------------------------
	.section	.nv.constant0._Z15primeCandidatesiPy,"a",@progbits
	.sectionflags	@""
	.align	4
.nv.constant0._Z15primeCandidatesiPy:
	.zero		912


//--------------------- SYMBOLS --------------------------

	.type		.nv.reservedSmem.offset0,@object
	.size		.nv.reservedSmem.offset0,0x4
